//
// Generated by NVIDIA NVVM Compiler
//
// Compiler Build ID: CL-36424714
// Cuda compilation tools, release 13.0, V13.0.88
// Based on NVVM 20.0.0
//

.version 9.0
.target sm_100
.address_size 64

	// .globl	_Z6MyfuncPfS_Pl
.extern .shared .align 16 .b8 shared[];

.visible .entry _Z6MyfuncPfS_Pl(
	.param .u64 .ptr .align 1 _Z6MyfuncPfS_Pl_param_0,
	.param .u64 .ptr .align 1 _Z6MyfuncPfS_Pl_param_1,
	.param .u64 .ptr .align 1 _Z6MyfuncPfS_Pl_param_2
)
{
	.reg .pred 	%p<7>;
	.reg .b32 	%r<16>;
	.reg .b32 	%f<7>;
	.reg .b64 	%rd<19>;

	ld.param.u64 	%rd2, [_Z6MyfuncPfS_Pl_param_0];
	ld.param.u64 	%rd3, [_Z6MyfuncPfS_Pl_param_1];
	ld.param.u64 	%rd4, [_Z6MyfuncPfS_Pl_param_2];
	cvta.to.global.u64 	%rd1, %rd4;
	mov.u32 	%r1, %tid.x;
	mov.u32 	%r2, %ctaid.x;
	setp.ne.s32 	%p1, %r1, 0;
	@%p1 bra 	$L__BB0_2;
	// begin inline asm
	mov.u64 	%rd5, %clock64;
	// end inline asm
	mul.wide.u32 	%rd6, %r2, 8;
	add.s64 	%rd7, %rd1, %rd6;
	st.global.u64 	[%rd7], %rd5;
$L__BB0_2:
	cvta.to.global.u64 	%rd8, %rd2;
	mul.wide.u32 	%rd9, %r1, 4;
	add.s64 	%rd10, %rd8, %rd9;
	ld.global.f32 	%f1, [%rd10];
	shl.b32 	%r7, %r1, 2;
	mov.u32 	%r8, shared;
	add.s32 	%r3, %r8, %r7;
	st.shared.f32 	[%r3], %f1;
	mov.u32 	%r15, %ntid.x;
	mul.wide.s32 	%rd11, %r15, 4;
	add.s64 	%rd12, %rd10, %rd11;
	ld.global.f32 	%f2, [%rd12];
	shl.b32 	%r9, %r15, 2;
	add.s32 	%r10, %r3, %r9;
	st.shared.f32 	[%r10], %f2;
$L__BB0_3:
	bar.sync 	0;
	setp.ge.u32 	%p2, %r1, %r15;
	@%p2 bra 	$L__BB0_5;
	ld.shared.f32 	%f3, [%r3];
	shl.b32 	%r11, %r15, 2;
	add.s32 	%r12, %r3, %r11;
	ld.shared.f32 	%f4, [%r12];
	setp.gt.f32 	%p3, %f4, %f3;
	selp.f32 	%f5, %f3, %f4, %p3;
	st.shared.f32 	[%r3], %f5;
$L__BB0_5:
	shr.u32 	%r6, %r15, 1;
	setp.gt.u32 	%p4, %r15, 1;
	mov.u32 	%r15, %r6;
	@%p4 bra 	$L__BB0_3;
	setp.ne.s32 	%p5, %r1, 0;
	@%p5 bra 	$L__BB0_8;
	ld.shared.f32 	%f6, [shared];
	cvta.to.global.u64 	%rd13, %rd3;
	mul.wide.u32 	%rd14, %r2, 4;
	add.s64 	%rd15, %rd13, %rd14;
	st.global.f32 	[%rd15], %f6;
$L__BB0_8:
	setp.ne.s32 	%p6, %r1, 0;
	bar.sync 	0;
	@%p6 bra 	$L__BB0_10;
	// begin inline asm
	mov.u64 	%rd16, %clock64;
	// end inline asm
	mov.u32 	%r13, %nctaid.x;
	add.s32 	%r14, %r2, %r13;
	mul.wide.u32 	%rd17, %r14, 8;
	add.s64 	%rd18, %rd1, %rd17;
	st.global.u64 	[%rd18], %rd16;
$L__BB0_10:
	ret;

}


// ===== COMPILED SASS (sm_100) =====

	.target	sm_100

	.elftype	@"ET_EXEC"


//--------------------- .note.nv.tkinfo           --------------------------
	.section	.note.nv.tkinfo,"",@"SHT_NOTE"
	.sectionflags	@"SHF_NOTE_NV_TKINFO"
	.tkinfo
        /*0018*/ 	.word	0x00000002
        /*0030*/ 	.string	""
        /*0030*/ 	.string	"ptxas"
        /*0030*/ 	.string	"Cuda compilation tools, release 13.0, V13.0.88"
        /*0030*/ 	.string	"Build cuda_13.0.r13.0/compiler.36424714_0"
        /*0030*/ 	.string	"-arch sm_100 -m 64 "



//--------------------- .note.nv.cuinfo           --------------------------
	.section	.note.nv.cuinfo,"",@"SHT_NOTE"
	.sectionflags	@"SHF_NOTE_NV_CUINFO"
        /*0018*/ 	.short	0x0002
        /*001a*/ 	.short	0x0064
        /*001c*/ 	.short	0x0082
	.zero		2


//--------------------- .nv.info                  --------------------------
	.section	.nv.info,"",@"SHT_CUDA_INFO"
	.align	4


	//----- nvinfo : EIATTR_REGCOUNT
	.align		4
        /*0000*/ 	.byte	0x04, 0x2f
        /*0002*/ 	.short	(.L_1 - .L_0)
	.align		4
.L_0:
        /*0004*/ 	.word	index@(_Z6MyfuncPfS_Pl)
        /*0008*/ 	.word	0x00000012


	//----- nvinfo : EIATTR_FRAME_SIZE
	.align		4
.L_1:
        /*000c*/ 	.byte	0x04, 0x11
        /*000e*/ 	.short	(.L_3 - .L_2)
	.align		4
.L_2:
        /*0010*/ 	.word	index@(_Z6MyfuncPfS_Pl)
        /*0014*/ 	.word	0x00000000


	//----- nvinfo : EIATTR_MIN_STACK_SIZE
	.align		4
.L_3:
        /*0018*/ 	.byte	0x04, 0x12
        /*001a*/ 	.short	(.L_5 - .L_4)
	.align		4
.L_4:
        /*001c*/ 	.word	index@(_Z6MyfuncPfS_Pl)
        /*0020*/ 	.word	0x00000000
.L_5:


//--------------------- .nv.compat                --------------------------
	.section	.nv.compat,"",@"SHT_CUDA_COMPAT_INFO"
	.align	4
        /*0000*/ 	.byte	0x02, 0x09, 0x00, 0x00, 0x02, 0x02, 0x01, 0x00, 0x02, 0x05, 0x05, 0x00, 0x03, 0x07, 0x01, 0x01
        /*0010*/ 	.byte	0x02, 0x03, 0x00, 0x00, 0x02, 0x06, 0x01, 0x00, 0x04, 0x0b, 0x08, 0x00, 0x09, 0x00, 0x00, 0x00
        /*0020*/ 	.byte	0x00, 0x00, 0x00, 0x00


//--------------------- .nv.info._Z6MyfuncPfS_Pl  --------------------------
	.section	.nv.info._Z6MyfuncPfS_Pl,"",@"SHT_CUDA_INFO"
	.sectionflags	@""
	.align	4


	//----- nvinfo : EIATTR_CUDA_API_VERSION
	.align		4
        /*0000*/ 	.byte	0x04, 0x37
        /*0002*/ 	.short	(.L_7 - .L_6)
.L_6:
        /*0004*/ 	.word	0x00000082


	//----- nvinfo : EIATTR_KPARAM_INFO
	.align		4
.L_7:
        /*0008*/ 	.byte	0x04, 0x17
        /*000a*/ 	.short	(.L_9 - .L_8)
.L_8:
        /*000c*/ 	.word	0x00000000
        /*0010*/ 	.short	0x0002
        /*0012*/ 	.short	0x0010
        /*0014*/ 	.byte	0x00, 0xf5, 0x21, 0x00


	//----- nvinfo : EIATTR_KPARAM_INFO
	.align		4
.L_9:
        /*0018*/ 	.byte	0x04, 0x17
        /*001a*/ 	.short	(.L_11 - .L_10)
.L_10:
        /*001c*/ 	.word	0x00000000
        /*0020*/ 	.short	0x0001
        /*0022*/ 	.short	0x0008
        /*0024*/ 	.byte	0x00, 0xf5, 0x21, 0x00


	//----- nvinfo : EIATTR_KPARAM_INFO
	.align		4
.L_11:
        /*0028*/ 	.byte	0x04, 0x17
        /*002a*/ 	.short	(.L_13 - .L_12)
.L_12:
        /*002c*/ 	.word	0x00000000
        /*0030*/ 	.short	0x0000
        /*0032*/ 	.short	0x0000
        /*0034*/ 	.byte	0x00, 0xf5, 0x21, 0x00


	//----- nvinfo : EIATTR_SPARSE_MMA_MASK
	.align		4
.L_13:
        /*0038*/ 	.byte	0x03, 0x50
        /*003a*/ 	.short	0x0000


	//----- nvinfo : EIATTR_MAXREG_COUNT
	.align		4
        /*003c*/ 	.byte	0x03, 0x1b
        /*003e*/ 	.short	0x00ff


	//----- nvinfo : EIATTR_NUM_BARRIERS
	.align		4
        /*0040*/ 	.byte	0x02, 0x4c
        /*0042*/ 	.byte	0x01
	.zero		1


	//----- nvinfo : EIATTR_MERCURY_ISA_VERSION
	.align		4
        /*0044*/ 	.byte	0x03, 0x5f
        /*0046*/ 	.short	0x0101


	//----- nvinfo : EIATTR_VRC_CTA_INIT_COUNT
	.align		4
        /*0048*/ 	.byte	0x02, 0x4a
	.zero		1
	.zero		1


	//----- nvinfo : EIATTR_EXIT_INSTR_OFFSETS
	.align		4
        /*004c*/ 	.byte	0x04, 0x1c
        /*004e*/ 	.short	(.L_15 - .L_14)


	//   ....[0]....
.L_14:
        /*0050*/ 	.word	0x000002a0


	//   ....[1]....
        /*0054*/ 	.word	0x00000310


	//----- nvinfo : EIATTR_CBANK_PARAM_SIZE
	.align		4
.L_15:
        /*0058*/ 	.byte	0x03, 0x19
        /*005a*/ 	.short	0x0018


	//----- nvinfo : EIATTR_PARAM_CBANK
	.align		4
        /*005c*/ 	.byte	0x04, 0x0a
        /*005e*/ 	.short	(.L_17 - .L_16)
	.align		4
.L_16:
        /*0060*/ 	.word	index@(.nv.constant0._Z6MyfuncPfS_Pl)
        /*0064*/ 	.short	0x0380
        /*0066*/ 	.short	0x0018


	//----- nvinfo : EIATTR_SW_WAR
	.align		4
.L_17:
        /*0068*/ 	.byte	0x04, 0x36
        /*006a*/ 	.short	(.L_19 - .L_18)
.L_18:
        /*006c*/ 	.word	0x00000008
.L_19:


//--------------------- .nv.callgraph             --------------------------
	.section	.nv.callgraph,"",@"SHT_CUDA_CALLGRAPH"
	.align	4
	.sectionentsize	8
	.align		4
        /*0000*/ 	.word	0x00000000
	.align		4
        /*0004*/ 	.word	0xffffffff
	.align		4
        /*0008*/ 	.word	0x00000000
	.align		4
        /*000c*/ 	.word	0xfffffffe
	.align		4
        /*0010*/ 	.word	0x00000000
	.align		4
        /*0014*/ 	.word	0xfffffffd
	.align		4
        /*0018*/ 	.word	0x00000000
	.align		4
        /*001c*/ 	.word	0xfffffffc


//--------------------- .text._Z6MyfuncPfS_Pl     --------------------------
	.section	.text._Z6MyfuncPfS_Pl,"ax",@progbits
	.align	128
        .global         _Z6MyfuncPfS_Pl
        .type           _Z6MyfuncPfS_Pl,@function
        .size           _Z6MyfuncPfS_Pl,(.L_x_2 - _Z6MyfuncPfS_Pl)
        .other          _Z6MyfuncPfS_Pl,@"STO_CUDA_ENTRY STV_DEFAULT"
_Z6MyfuncPfS_Pl:
.text._Z6MyfuncPfS_Pl:
[----:B------:R-:W-:Y:S01]  /*0000*/  LDC R1, c[0x0][0x37c] ;  /* 0x0000df00ff017b82 */ /* 0x000fe20000000800 */
[----:B------:R-:W0:Y:S01]  /*0010*/  S2R R15, SR_TID.X ;  /* 0x00000000000f7919 */ /* 0x000e220000002100 */
[----:B------:R-:W1:Y:S01]  /*0020*/  LDCU.64 UR6, c[0x0][0x358] ;  /* 0x00006b00ff0677ac */ /* 0x000e620008000a00 */
[----:B------:R-:W2:Y:S01]  /*0030*/  S2R R0, SR_CTAID.X ;  /* 0x0000000000007919 */ /* 0x000ea20000002500 */
[----:B0-----:R-:W-:-:S13]  /*0040*/  ISETP.NE.AND P0, PT, R15, RZ, PT ;  /* 0x000000ff0f00720c */ /* 0x001fda0003f05270 */
[----:B------:R-:W-:Y:S01]  /*0050*/  @!P0 CS2R R8, SR_CLOCKLO ;  /* 0x0000000000088805 */ /* 0x000fe20000015000 */
[----:B------:R-:W0:Y:S08]  /*0060*/  LDC.64 R4, c[0x0][0x380] ;  /* 0x0000e000ff047b82 */ /* 0x000e300000000a00 */
[----:B------:R-:W2:Y:S08]  /*0070*/  @!P0 LDC.64 R2, c[0x0][0x390] ;  /* 0x0000e400ff028b82 */ /* 0x000eb00000000a00 */
[----:B------:R-:W3:Y:S01]  /*0080*/  LDC R10, c[0x0][0x360] ;  /* 0x0000d800ff0a7b82 */ /* 0x000ee20000000800 */
[----:B0-----:R-:W-:-:S04]  /*0090*/  IMAD.WIDE.U32 R4, R15, 0x4, R4 ;  /* 0x000000040f047825 */ /* 0x001fc800078e0004 */
[----:B--2---:R-:W-:-:S05]  /*00a0*/  @!P0 IMAD.WIDE.U32 R2, R0, 0x8, R2 ;  /* 0x0000000800028825 */ /* 0x004fca00078e0002 */
[----:B-1----:R0:W-:Y:S01]  /*00b0*/  @!P0 STG.E.64 desc[UR6][R2.64], R8 ;  /* 0x0000000802008986 */ /* 0x0021e2000c101b06 */
[----:B---3--:R-:W-:-:S03]  /*00c0*/  IMAD.WIDE R6, R10, 0x4, R4 ;  /* 0x000000040a067825 */ /* 0x008fc600078e0204 */
[----:B------:R-:W2:Y:S04]  /*00d0*/  LDG.E R4, desc[UR6][R4.64] ;  /* 0x0000000604047981 */ /* 0x000ea8000c1e1900 */
[----:B------:R-:W3:Y:S01]  /*00e0*/  LDG.E R6, desc[UR6][R6.64] ;  /* 0x0000000606067981 */ /* 0x000ee2000c1e1900 */
[----:B------:R-:W1:Y:S01]  /*00f0*/  S2UR UR5, SR_CgaCtaId ;  /* 0x00000000000579c3 */ /* 0x000e620000008800 */
[----:B------:R-:W-:Y:S02]  /*0100*/  UMOV UR4, 0x400 ;  /* 0x0000040000047882 */ /* 0x000fe40000000000 */
[----:B-1----:R-:W-:-:S06]  /*0110*/  ULEA UR4, UR5, UR4, 0x18 ;  /* 0x0000000405047291 */ /* 0x002fcc000f8ec0ff */
[----:B------:R-:W-:-:S05]  /*0120*/  LEA R11, R15, UR4, 0x2 ;  /* 0x000000040f0b7c11 */ /* 0x000fca000f8e10ff */
[----:B------:R-:W-:Y:S01]  /*0130*/  IMAD R13, R10, 0x4, R11 ;  /* 0x000000040a0d7824 */ /* 0x000fe200078e020b */
[----:B--2---:R0:W-:Y:S04]  /*0140*/  STS [R11], R4 ;  /* 0x000000040b007388 */ /* 0x0041e80000000800 */
[----:B---3--:R0:W-:Y:S02]  /*0150*/  STS [R13], R6 ;  /* 0x000000060d007388 */ /* 0x0081e40000000800 */
.L_x_0:
[----:B------:R-:W-:Y:S01]  /*0160*/  BAR.SYNC.DEFER_BLOCKING 0x0 ;  /* 0x0000000000007b1d */ /* 0x000fe20000010000 */
[----:B------:R-:W-:-:S13]  /*0170*/  ISETP.GE.U32.AND P1, PT, R15, R10, PT ;  /* 0x0000000a0f00720c */ /* 0x000fda0003f26070 */
[----:B0-----:R-:W-:Y:S01]  /*0180*/  @!P1 IMAD R3, R10, 0x4, R11 ;  /* 0x000000040a039824 */ /* 0x001fe200078e020b */
[----:B------:R-:W-:Y:S05]  /*0190*/  @!P1 LDS R2, [R11] ;  /* 0x000000000b029984 */ /* 0x000fea0000000800 */
[----:B------:R-:W0:Y:S02]  /*01a0*/  @!P1 LDS R3, [R3] ;  /* 0x0000000003039984 */ /* 0x000e240000000800 */
[----:B0-----:R-:W-:-:S04]  /*01b0*/  @!P1 FSETP.GT.AND P0, PT, R3, R2, PT ;  /* 0x000000020300920b */ /* 0x001fc80003f04000 */
[----:B------:R-:W-:Y:S02]  /*01c0*/  @!P1 FSEL R2, R2, R3, P0 ;  /* 0x0000000302029208 */ /* 0x000fe40000000000 */
[----:B------:R-:W-:Y:S02]  /*01d0*/  ISETP.GT.U32.AND P0, PT, R10, 0x1, PT ;  /* 0x000000010a00780c */ /* 0x000fe40003f04070 */
[----:B------:R-:W-:Y:S01]  /*01e0*/  SHF.R.U32.HI R10, RZ, 0x1, R10 ;  /* 0x00000001ff0a7819 */ /* 0x000fe2000001160a */
[----:B------:R1:W-:Y:S10]  /*01f0*/  @!P1 STS [R11], R2 ;  /* 0x000000020b009388 */ /* 0x0003f40000000800 */
[----:B-1----:R-:W-:Y:S05]  /*0200*/  @P0 BRA `(.L_x_0) ;  /* 0xfffffffc00d40947 */ /* 0x002fea000383ffff */
[----:B------:R-:W-:-:S13]  /*0210*/  ISETP.NE.AND P0, PT, R15, RZ, PT ;  /* 0x000000ff0f00720c */ /* 0x000fda0003f05270 */
[----:B------:R-:W0:Y:S01]  /*0220*/  @!P0 S2R R3, SR_CgaCtaId ;  /* 0x0000000000038919 */ /* 0x000e220000008800 */
[----:B------:R-:W-:-:S04]  /*0230*/  @!P0 MOV R2, 0x400 ;  /* 0x0000040000028802 */ /* 0x000fc80000000f00 */
[----:B0-----:R-:W-:Y:S02]  /*0240*/  @!P0 LEA R5, R3, R2, 0x18 ;  /* 0x0000000203058211 */ /* 0x001fe400078ec0ff */
[----:B------:R-:W0:Y:S04]  /*0250*/  @!P0 LDC.64 R2, c[0x0][0x388] ;  /* 0x0000e200ff028b82 */ /* 0x000e280000000a00 */
[----:B------:R-:W1:Y:S01]  /*0260*/  @!P0 LDS R5, [R5] ;  /* 0x0000000005058984 */ /* 0x000e620000000800 */
[----:B0-----:R-:W-:-:S05]  /*0270*/  @!P0 IMAD.WIDE.U32 R2, R0, 0x4, R2 ;  /* 0x0000000400028825 */ /* 0x001fca00078e0002 */
[----:B-1----:R0:W-:Y:S01]  /*0280*/  @!P0 STG.E desc[UR6][R2.64], R5 ;  /* 0x0000000502008986 */ /* 0x0021e2000c101906 */
[----:B------:R-:W-:Y:S06]  /*0290*/  BAR.SYNC.DEFER_BLOCKING 0x0 ;  /* 0x0000000000007b1d */ /* 0x000fec0000010000 */
[----:B------:R-:W-:Y:S05]  /*02a0*/  @P0 EXIT ;  /* 0x000000000000094d */ /* 0x000fea0003800000 */
[----:B0-----:R-:W-:Y:S01]  /*02b0*/  CS2R R4, SR_CLOCKLO ;  /* 0x0000000000047805 */ /* 0x001fe20000015000 */
[----:B------:R-:W0:Y:S01]  /*02c0*/  LDC.64 R2, c[0x0][0x390] ;  /* 0x0000e400ff027b82 */ /* 0x000e220000000a00 */
[----:B------:R-:W1:Y:S02]  /*02d0*/  LDCU UR4, c[0x0][0x370] ;  /* 0x00006e00ff0477ac */ /* 0x000e640008000800 */
[----:B-1----:R-:W-:-:S04]  /*02e0*/  VIADD R7, R0, UR4 ;  /* 0x0000000400077c36 */ /* 0x002fc80008000000 */
[----:B0-----:R-:W-:-:S05]  /*02f0*/  IMAD.WIDE.U32 R2, R7, 0x8, R2 ;  /* 0x0000000807027825 */ /* 0x001fca00078e0002 */
[----:B------:R-:W-:Y:S01]  /*0300*/  STG.E.64 desc[UR6][R2.64], R4 ;  /* 0x0000000402007986 */ /* 0x000fe2000c101b06 */
[----:B------:R-:W-:Y:S05]  /*0310*/  EXIT ;  /* 0x000000000000794d */ /* 0x000fea0003800000 */
.L_x_1:
[----:B------:R-:W-:-:S00]  /*0320*/  BRA `(.L_x_1) ;  /* 0xfffffffc00fc7947 */ /* 0x000fc0000383ffff */
[----:B------:R-:W-:-:S00]  /*0330*/  NOP ;  /* 0x0000000000007918 */ /* 0x000fc00000000000 */
        /* <DEDUP_REMOVED lines=12> */
.L_x_2:


//--------------------- .nv.shared._Z6MyfuncPfS_Pl --------------------------
	.section	.nv.shared._Z6MyfuncPfS_Pl,"aw",@nobits
	.sectionflags	@""
	.align	16
	.zero		1024


//--------------------- .nv.shared.reserved.0     --------------------------
	.section	.nv.shared.reserved.0,"aw",@nobits
	.weak		__nv_reservedSMEM_offset_0_alias
	.size		__nv_reservedSMEM_offset_0_alias, 0, 64
	.other		__nv_reservedSMEM_offset_0_alias,@"STO_CUDA_RESERVED_SHARED STV_DEFAULT"
__nv_reservedSMEM_offset_0_alias:
	.zero		0
	.zero		64


//--------------------- .nv.constant0._Z6MyfuncPfS_Pl --------------------------
	.section	.nv.constant0._Z6MyfuncPfS_Pl,"a",@progbits
	.sectionflags	@""
	.align	4
.nv.constant0._Z6MyfuncPfS_Pl:
	.zero		920


//--------------------- SYMBOLS --------------------------

	.type		.nv.reservedSmem.offset0,@object
	.size		.nv.reservedSmem.offset0,0x4
	.type		.nv.reservedSmem.cap,@object
	.size		.nv.reservedSmem.cap,0x4
